	.headerflags	@"EF_CUDA_TEXMODE_UNIFIED EF_CUDA_64BIT_ADDRESS EF_CUDA_ACCELERATORS EF_CUDA_SM90 EF_CUDA_VIRTUAL_SM(EF_CUDA_SM90)"
	.elftype	@"ET_EXEC"


//--------------------- .nv.info                  --------------------------
	.section	.nv.info,"",@"SHT_CUDA_INFO"
	.align	4


	//----- nvinfo : EIATTR_REGCOUNT
	.align		4
        /*0000*/ 	.byte	0x04, 0x2f
        /*0002*/ 	.short	(.L_1 - .L_0)
	.align		4
.L_0:
        /*0004*/ 	.word	index@(triton_poi_fused_deform_conv2d_2)
        /*0008*/ 	.word	0x0000000c


	//----- nvinfo : EIATTR_MIN_STACK_SIZE
	.align		4
.L_1:
        /*000c*/ 	.byte	0x04, 0x12
        /*000e*/ 	.short	(.L_3 - .L_2)
	.align		4
.L_2:
        /*0010*/ 	.word	index@(triton_poi_fused_deform_conv2d_2)
        /*0014*/ 	.word	0x00000000


	//----- nvinfo : EIATTR_FRAME_SIZE
	.align		4
.L_3:
        /*0018*/ 	.byte	0x04, 0x11
        /*001a*/ 	.short	(.L_5 - .L_4)
	.align		4
.L_4:
        /*001c*/ 	.word	index@(triton_poi_fused_deform_conv2d_2)
        /*0020*/ 	.word	0x00000000


	//----- nvinfo : EIATTR_MIN_STACK_SIZE
	.align		4
.L_5:
        /*0024*/ 	.byte	0x04, 0x12
        /*0026*/ 	.short	(.L_7 - .L_6)
	.align		4
.L_6:
        /*0028*/ 	.word	index@(triton_poi_fused_deform_conv2d_2)
        /*002c*/ 	.word	0x00000000
.L_7:


//--------------------- .nv.info.triton_poi_fused_deform_conv2d_2 --------------------------
	.section	.nv.info.triton_poi_fused_deform_conv2d_2,"",@"SHT_CUDA_INFO"
	.sectionflags	@""
	.align	4


	//----- nvinfo : EIATTR_CUDA_API_VERSION
	.align		4
        /*0000*/ 	.byte	0x04, 0x37
        /*0002*/ 	.short	(.L_9 - .L_8)
.L_8:
        /*0004*/ 	.word	0x0000007c


	//----- nvinfo : EIATTR_KPARAM_INFO
	.align		4
.L_9:
        /*0008*/ 	.byte	0x04, 0x17
        /*000a*/ 	.short	(.L_11 - .L_10)
.L_10:
        /*000c*/ 	.word	0x00000000
        /*0010*/ 	.short	0x0002
        /*0012*/ 	.short	0x0010
        /*0014*/ 	.byte	0x00, 0xf0, 0x11, 0x00


	//----- nvinfo : EIATTR_KPARAM_INFO
	.align		4
.L_11:
        /*0018*/ 	.byte	0x04, 0x17
        /*001a*/ 	.short	(.L_13 - .L_12)
.L_12:
        /*001c*/ 	.word	0x00000000
        /*0020*/ 	.short	0x0001
        /*0022*/ 	.short	0x0008
        /*0024*/ 	.byte	0x00, 0xf4, 0x21, 0x00


	//----- nvinfo : EIATTR_KPARAM_INFO
	.align		4
.L_13:
        /*0028*/ 	.byte	0x04, 0x17
        /*002a*/ 	.short	(.L_15 - .L_14)
.L_14:
        /*002c*/ 	.word	0x00000000
        /*0030*/ 	.short	0x0000
        /*0032*/ 	.short	0x0000
        /*0034*/ 	.byte	0x00, 0xf4, 0x21, 0x00


	//----- nvinfo : EIATTR_SPARSE_MMA_MASK
	.align		4
.L_15:
        /*0038*/ 	.byte	0x03, 0x50
        /*003a*/ 	.short	0x0000


	//----- nvinfo : EIATTR_MAXREG_COUNT
	.align		4
        /*003c*/ 	.byte	0x03, 0x1b
        /*003e*/ 	.short	0x00ff


	//----- nvinfo : EIATTR_EXIT_INSTR_OFFSETS
	.align		4
        /*0040*/ 	.byte	0x04, 0x1c
        /*0042*/ 	.short	(.L_17 - .L_16)


	//   ....[0]....
.L_16:
        /*0044*/ 	.word	0x00000160


	//   ....[1]....
        /*0048*/ 	.word	0x00000180


	//----- nvinfo : EIATTR_REQNTID
	.align		4
.L_17:
        /*004c*/ 	.byte	0x04, 0x10
        /*004e*/ 	.short	(.L_19 - .L_18)
.L_18:
        /*0050*/ 	.word	0x00000080
        /*0054*/ 	.word	0x00000001
        /*0058*/ 	.word	0x00000001


	//----- nvinfo : EIATTR_CBANK_PARAM_SIZE
	.align		4
.L_19:
        /*005c*/ 	.byte	0x03, 0x19
        /*005e*/ 	.short	0x0014


	//----- nvinfo : EIATTR_PARAM_CBANK
	.align		4
        /*0060*/ 	.byte	0x04, 0x0a
        /*0062*/ 	.short	(.L_21 - .L_20)
	.align		4
.L_20:
        /*0064*/ 	.word	index@(.nv.constant0.triton_poi_fused_deform_conv2d_2)
        /*0068*/ 	.short	0x0210
        /*006a*/ 	.short	0x0014


	//----- nvinfo : EIATTR_SW_WAR
	.align		4
.L_21:
        /*006c*/ 	.byte	0x04, 0x36
        /*006e*/ 	.short	(.L_23 - .L_22)
.L_22:
        /*0070*/ 	.word	0x00000008
.L_23:


//--------------------- .nv.callgraph             --------------------------
	.section	.nv.callgraph,"",@"SHT_CUDA_CALLGRAPH"
	.align	4
	.sectionentsize	8
	.align		4
        /*0000*/ 	.word	0x00000000
	.align		4
        /*0004*/ 	.word	0xffffffff
	.align		4
        /*0008*/ 	.word	0x00000000
	.align		4
        /*000c*/ 	.word	0xfffffffe
	.align		4
        /*0010*/ 	.word	0x00000000
	.align		4
        /*0014*/ 	.word	0xfffffffd
	.align		4
        /*0018*/ 	.word	0x00000000
	.align		4
        /*001c*/ 	.word	0xfffffffc


//--------------------- .text.triton_poi_fused_deform_conv2d_2 --------------------------
	.section	.text.triton_poi_fused_deform_conv2d_2,"ax",@progbits
	.align	128
        .global         triton_poi_fused_deform_conv2d_2
        .type           triton_poi_fused_deform_conv2d_2,@function
        .size           triton_poi_fused_deform_conv2d_2,(.L_x_1 - triton_poi_fused_deform_conv2d_2)
        .other          triton_poi_fused_deform_conv2d_2,@"STO_CUDA_ENTRY STV_DEFAULT"
triton_poi_fused_deform_conv2d_2:
.text.triton_poi_fused_deform_conv2d_2:
[----:B------:R-:W0:Y:S02]  /*0000*/  LDC R1, c[0x0][0x28] ;  /* 0x00000a00ff017b82 */ /* 0x000e240000000800 */
[----:B------:R-:W1:Y:S01]  /*0010*/  S2R R0, SR_TID.X ;  /* 0x0000000000007919 */ /* 0x000e620000002100 */
[----:B------:R-:W2:Y:S01]  /*0020*/  LDC.64 R2, c[0x0][0x210] ;  /* 0x00008400ff027b82 */ /* 0x000ea20000000a00 */
[----:B------:R-:W-:Y:S01]  /*0030*/  CS2R R8, SRZ ;  /* 0x0000000000087805 */ /* 0x000fe2000001ff00 */
[----:B------:R-:W-:Y:S01]  /*0040*/  ULDC.64 UR4, c[0x0][0x208] ;  /* 0x0000820000047ab9 */ /* 0x000fe20000000a00 */
[----:B------:R-:W3:Y:S01]  /*0050*/  S2R R7, SR_CTAID.X ;  /* 0x0000000000077919 */ /* 0x000ee20000002500 */
[----:B-1----:R-:W-:Y:S01]  /*0060*/  IMAD.SHL.U32 R0, R0, 0x2, RZ ;  /* 0x0000000200007824 */ /* 0x002fe200078e00ff */
[----:B---3--:R-:W-:-:S04]  /*0070*/  SHF.R.S32.HI R4, RZ, 0x17, R7 ;  /* 0x00000017ff047819 */ /* 0x008fc80000011407 */
[----:B------:R-:W-:Y:S02]  /*0080*/  LOP3.LUT R0, R0, 0xfe, RZ, 0xc0, !PT ;  /* 0x000000fe00007812 */ /* 0x000fe400078ec0ff */
[----:B------:R-:W-:-:S03]  /*0090*/  SGXT R4, R4, 0x1 ;  /* 0x000000010404781a */ /* 0x000fc60000000200 */
[----:B------:R-:W-:-:S05]  /*00a0*/  IMAD R7, R7, 0x100, R0 ;  /* 0x0000010007077824 */ /* 0x000fca00078e0200 */
[----:B------:R-:W-:Y:S02]  /*00b0*/  LEA.HI R4, R4, R7, RZ, 0x4 ;  /* 0x0000000704047211 */ /* 0x000fe400078f20ff */
[----:B------:R-:W-:Y:S02]  /*00c0*/  ISETP.GE.AND P0, PT, R7, 0x200, PT ;  /* 0x000002000700780c */ /* 0x000fe40003f06270 */
[----:B------:R-:W-:-:S04]  /*00d0*/  SHF.R.S32.HI R4, RZ, 0x4, R4 ;  /* 0x00000004ff047819 */ /* 0x000fc80000011404 */
[----:B------:R-:W-:-:S04]  /*00e0*/  LEA.HI R0, R4, R4, RZ, 0x3 ;  /* 0x0000000404007211 */ /* 0x000fc800078f18ff */
[----:B------:R-:W-:-:S05]  /*00f0*/  LOP3.LUT R5, R0, 0xfffffff8, RZ, 0xc0, !PT ;  /* 0xfffffff800057812 */ /* 0x000fca00078ec0ff */
[----:B------:R-:W-:-:S04]  /*0100*/  IMAD.IADD R5, R4, 0x1, -R5 ;  /* 0x0000000104057824 */ /* 0x000fc800078e0a05 */
[----:B--2---:R-:W-:Y:S02]  /*0110*/  IMAD.WIDE R2, R5, 0x4, R2 ;  /* 0x0000000405027825 */ /* 0x004fe400078e0202 */
[----:B------:R-:W1:Y:S03]  /*0120*/  LDC.64 R4, c[0x0][0x218] ;  /* 0x00008600ff047b82 */ /* 0x000e660000000a00 */
[----:B------:R2:W5:Y:S04]  /*0130*/  @!P0 LDG.E.EL R8, desc[UR4][R2.64] ;  /* 0x0000000402088981 */ /* 0x000568000c2e1900 */
[----:B------:R2:W5:Y:S01]  /*0140*/  @!P0 LDG.E.EL R9, desc[UR4][R2.64] ;  /* 0x0000000402098981 */ /* 0x000562000c2e1900 */
[----:B-1----:R-:W-:Y:S01]  /*0150*/  IMAD.WIDE R4, R7, 0x4, R4 ;  /* 0x0000000407047825 */ /* 0x002fe200078e0204 */
[----:B--2---:R-:W-:Y:S06]  /*0160*/  @P0 EXIT ;  /* 0x000000000000094d */ /* 0x004fec0003800000 */
[----:B-----5:R-:W-:Y:S01]  /*0170*/  STG.E.64 desc[UR4][R4.64], R8 ;  /* 0x0000000804007986 */ /* 0x020fe2000c101b04 */
[----:B------:R-:W-:Y:S05]  /*0180*/  EXIT ;  /* 0x000000000000794d */ /* 0x000fea0003800000 */
.L_x_0:
[----:B------:R-:W-:-:S00]  /*0190*/  BRA `(.L_x_0) ;  /* 0xfffffffc00fc7947 */ /* 0x000fc0000383ffff */
[----:B------:R-:W-:-:S00]  /*01a0*/  NOP ;  /* 0x0000000000007918 */ /* 0x000fc00000000000 */
        /* <DEDUP_REMOVED lines=13> */
.L_x_1:


//--------------------- .nv.constant0.triton_poi_fused_deform_conv2d_2 --------------------------
	.section	.nv.constant0.triton_poi_fused_deform_conv2d_2,"a",@progbits
	.sectionflags	@""
	.align	4
.nv.constant0.triton_poi_fused_deform_conv2d_2:
	.zero		548
